//
// Generated by NVIDIA NVVM Compiler
//
// Compiler Build ID: CL-36424714
// Cuda compilation tools, release 13.0, V13.0.88
// Based on NVVM 20.0.0
//

.version 9.0
.target sm_100
.address_size 64

	// .globl	_Z6kernelPiS_S_

.visible .entry _Z6kernelPiS_S_(
	.param .u64 .ptr .align 1 _Z6kernelPiS_S__param_0,
	.param .u64 .ptr .align 1 _Z6kernelPiS_S__param_1,
	.param .u64 .ptr .align 1 _Z6kernelPiS_S__param_2
)
{
	.reg .b32 	%r<5>;
	.reg .b64 	%rd<11>;

	ld.param.u64 	%rd1, [_Z6kernelPiS_S__param_0];
	ld.param.u64 	%rd2, [_Z6kernelPiS_S__param_1];
	ld.param.u64 	%rd3, [_Z6kernelPiS_S__param_2];
	cvta.to.global.u64 	%rd4, %rd3;
	cvta.to.global.u64 	%rd5, %rd2;
	cvta.to.global.u64 	%rd6, %rd1;
	mov.u32 	%r1, %tid.x;
	mov.u32 	%r2, %ctaid.x;
	mov.u32 	%r3, %ntid.x;
	mad.lo.s32 	%r4, %r3, %r2, %r1;
	mul.wide.s32 	%rd7, %r4, 4;
	add.s64 	%rd8, %rd6, %rd7;
	st.global.u32 	[%rd8], %r1;
	add.s64 	%rd9, %rd5, %rd7;
	st.global.u32 	[%rd9], %r2;
	add.s64 	%rd10, %rd4, %rd7;
	st.global.u32 	[%rd10], %r4;
	ret;

}


// ===== COMPILED SASS (sm_100) =====

	.target	sm_100

	.elftype	@"ET_EXEC"


//--------------------- .note.nv.tkinfo           --------------------------
	.section	.note.nv.tkinfo,"",@"SHT_NOTE"
	.sectionflags	@"SHF_NOTE_NV_TKINFO"
	.tkinfo
        /*0018*/ 	.word	0x00000002
        /*0030*/ 	.string	""
        /*0030*/ 	.string	"ptxas"
        /*0030*/ 	.string	"Cuda compilation tools, release 13.0, V13.0.88"
        /*0030*/ 	.string	"Build cuda_13.0.r13.0/compiler.36424714_0"
        /*0030*/ 	.string	"-arch sm_100 -m 64 "



//--------------------- .note.nv.cuinfo           --------------------------
	.section	.note.nv.cuinfo,"",@"SHT_NOTE"
	.sectionflags	@"SHF_NOTE_NV_CUINFO"
        /*0018*/ 	.short	0x0002
        /*001a*/ 	.short	0x0064
        /*001c*/ 	.short	0x0082
	.zero		2


//--------------------- .nv.info                  --------------------------
	.section	.nv.info,"",@"SHT_CUDA_INFO"
	.align	4


	//----- nvinfo : EIATTR_REGCOUNT
	.align		4
        /*0000*/ 	.byte	0x04, 0x2f
        /*0002*/ 	.short	(.L_1 - .L_0)
	.align		4
.L_0:
        /*0004*/ 	.word	index@(_Z6kernelPiS_S_)
        /*0008*/ 	.word	0x0000000e


	//----- nvinfo : EIATTR_FRAME_SIZE
	.align		4
.L_1:
        /*000c*/ 	.byte	0x04, 0x11
        /*000e*/ 	.short	(.L_3 - .L_2)
	.align		4
.L_2:
        /*0010*/ 	.word	index@(_Z6kernelPiS_S_)
        /*0014*/ 	.word	0x00000000


	//----- nvinfo : EIATTR_MIN_STACK_SIZE
	.align		4
.L_3:
        /*0018*/ 	.byte	0x04, 0x12
        /*001a*/ 	.short	(.L_5 - .L_4)
	.align		4
.L_4:
        /*001c*/ 	.word	index@(_Z6kernelPiS_S_)
        /*0020*/ 	.word	0x00000000
.L_5:


//--------------------- .nv.compat                --------------------------
	.section	.nv.compat,"",@"SHT_CUDA_COMPAT_INFO"
	.align	4
        /*0000*/ 	.byte	0x02, 0x09, 0x00, 0x00, 0x02, 0x02, 0x01, 0x00, 0x02, 0x05, 0x05, 0x00, 0x03, 0x07, 0x01, 0x01
        /*0010*/ 	.byte	0x02, 0x03, 0x00, 0x00, 0x02, 0x06, 0x01, 0x00, 0x04, 0x0b, 0x08, 0x00, 0x09, 0x00, 0x00, 0x00
        /*0020*/ 	.byte	0x00, 0x00, 0x00, 0x00


//--------------------- .nv.info._Z6kernelPiS_S_  --------------------------
	.section	.nv.info._Z6kernelPiS_S_,"",@"SHT_CUDA_INFO"
	.sectionflags	@""
	.align	4


	//----- nvinfo : EIATTR_CUDA_API_VERSION
	.align		4
        /*0000*/ 	.byte	0x04, 0x37
        /*0002*/ 	.short	(.L_7 - .L_6)
.L_6:
        /*0004*/ 	.word	0x00000082


	//----- nvinfo : EIATTR_KPARAM_INFO
	.align		4
.L_7:
        /*0008*/ 	.byte	0x04, 0x17
        /*000a*/ 	.short	(.L_9 - .L_8)
.L_8:
        /*000c*/ 	.word	0x00000000
        /*0010*/ 	.short	0x0002
        /*0012*/ 	.short	0x0010
        /*0014*/ 	.byte	0x00, 0xf5, 0x21, 0x00


	//----- nvinfo : EIATTR_KPARAM_INFO
	.align		4
.L_9:
        /*0018*/ 	.byte	0x04, 0x17
        /*001a*/ 	.short	(.L_11 - .L_10)
.L_10:
        /*001c*/ 	.word	0x00000000
        /*0020*/ 	.short	0x0001
        /*0022*/ 	.short	0x0008
        /*0024*/ 	.byte	0x00, 0xf5, 0x21, 0x00


	//----- nvinfo : EIATTR_KPARAM_INFO
	.align		4
.L_11:
        /*0028*/ 	.byte	0x04, 0x17
        /*002a*/ 	.short	(.L_13 - .L_12)
.L_12:
        /*002c*/ 	.word	0x00000000
        /*0030*/ 	.short	0x0000
        /*0032*/ 	.short	0x0000
        /*0034*/ 	.byte	0x00, 0xf5, 0x21, 0x00


	//----- nvinfo : EIATTR_SPARSE_MMA_MASK
	.align		4
.L_13:
        /*0038*/ 	.byte	0x03, 0x50
        /*003a*/ 	.short	0x0000


	//----- nvinfo : EIATTR_MAXREG_COUNT
	.align		4
        /*003c*/ 	.byte	0x03, 0x1b
        /*003e*/ 	.short	0x00ff


	//----- nvinfo : EIATTR_MERCURY_ISA_VERSION
	.align		4
        /*0040*/ 	.byte	0x03, 0x5f
        /*0042*/ 	.short	0x0101


	//----- nvinfo : EIATTR_VRC_CTA_INIT_COUNT
	.align		4
        /*0044*/ 	.byte	0x02, 0x4a
	.zero		1
	.zero		1


	//----- nvinfo : EIATTR_EXIT_INSTR_OFFSETS
	.align		4
        /*0048*/ 	.byte	0x04, 0x1c
        /*004a*/ 	.short	(.L_15 - .L_14)


	//   ....[0]....
.L_14:
        /*004c*/ 	.word	0x000000f0


	//----- nvinfo : EIATTR_CBANK_PARAM_SIZE
	.align		4
.L_15:
        /*0050*/ 	.byte	0x03, 0x19
        /*0052*/ 	.short	0x0018


	//----- nvinfo : EIATTR_PARAM_CBANK
	.align		4
        /*0054*/ 	.byte	0x04, 0x0a
        /*0056*/ 	.short	(.L_17 - .L_16)
	.align		4
.L_16:
        /*0058*/ 	.word	index@(.nv.constant0._Z6kernelPiS_S_)
        /*005c*/ 	.short	0x0380
        /*005e*/ 	.short	0x0018


	//----- nvinfo : EIATTR_SW_WAR
	.align		4
.L_17:
        /*0060*/ 	.byte	0x04, 0x36
        /*0062*/ 	.short	(.L_19 - .L_18)
.L_18:
        /*0064*/ 	.word	0x00000008
.L_19:


//--------------------- .nv.callgraph             --------------------------
	.section	.nv.callgraph,"",@"SHT_CUDA_CALLGRAPH"
	.align	4
	.sectionentsize	8
	.align		4
        /*0000*/ 	.word	0x00000000
	.align		4
        /*0004*/ 	.word	0xffffffff
	.align		4
        /*0008*/ 	.word	0x00000000
	.align		4
        /*000c*/ 	.word	0xfffffffe
	.align		4
        /*0010*/ 	.word	0x00000000
	.align		4
        /*0014*/ 	.word	0xfffffffd
	.align		4
        /*0018*/ 	.word	0x00000000
	.align		4
        /*001c*/ 	.word	0xfffffffc


//--------------------- .text._Z6kernelPiS_S_     --------------------------
	.section	.text._Z6kernelPiS_S_,"ax",@progbits
	.align	128
        .global         _Z6kernelPiS_S_
        .type           _Z6kernelPiS_S_,@function
        .size           _Z6kernelPiS_S_,(.L_x_1 - _Z6kernelPiS_S_)
        .other          _Z6kernelPiS_S_,@"STO_CUDA_ENTRY STV_DEFAULT"
_Z6kernelPiS_S_:
.text._Z6kernelPiS_S_:
[----:B------:R-:W-:Y:S01]  /*0000*/  LDC R1, c[0x0][0x37c] ;  /* 0x0000df00ff017b82 */ /* 0x000fe20000000800 */
[----:B------:R-:W0:Y:S07]  /*0010*/  S2R R11, SR_TID.X ;  /* 0x00000000000b7919 */ /* 0x000e2e0000002100 */
[----:B------:R-:W1:Y:S01]  /*0020*/  LDC.64 R2, c[0x0][0x380] ;  /* 0x0000e000ff027b82 */ /* 0x000e620000000a00 */
[----:B------:R-:W0:Y:S01]  /*0030*/  LDCU UR6, c[0x0][0x360] ;  /* 0x00006c00ff0677ac */ /* 0x000e220008000800 */
[----:B------:R-:W0:Y:S01]  /*0040*/  S2R R0, SR_CTAID.X ;  /* 0x0000000000007919 */ /* 0x000e220000002500 */
[----:B------:R-:W2:Y:S05]  /*0050*/  LDCU.64 UR4, c[0x0][0x358] ;  /* 0x00006b00ff0477ac */ /* 0x000eaa0008000a00 */
[----:B------:R-:W3:Y:S08]  /*0060*/  LDC.64 R4, c[0x0][0x388] ;  /* 0x0000e200ff047b82 */ /* 0x000ef00000000a00 */
[----:B------:R-:W4:Y:S01]  /*0070*/  LDC.64 R6, c[0x0][0x390] ;  /* 0x0000e400ff067b82 */ /* 0x000f220000000a00 */
[----:B0-----:R-:W-:-:S04]  /*0080*/  IMAD R9, R0, UR6, R11 ;  /* 0x0000000600097c24 */ /* 0x001fc8000f8e020b */
[----:B-1----:R-:W-:-:S04]  /*0090*/  IMAD.WIDE R2, R9, 0x4, R2 ;  /* 0x0000000409027825 */ /* 0x002fc800078e0202 */
[C---:B---3--:R-:W-:Y:S01]  /*00a0*/  IMAD.WIDE R4, R9.reuse, 0x4, R4 ;  /* 0x0000000409047825 */ /* 0x048fe200078e0204 */
[----:B--2---:R-:W-:Y:S03]  /*00b0*/  STG.E desc[UR4][R2.64], R11 ;  /* 0x0000000b02007986 */ /* 0x004fe6000c101904 */
[----:B----4-:R-:W-:Y:S01]  /*00c0*/  IMAD.WIDE R6, R9, 0x4, R6 ;  /* 0x0000000409067825 */ /* 0x010fe200078e0206 */
[----:B------:R-:W-:Y:S04]  /*00d0*/  STG.E desc[UR4][R4.64], R0 ;  /* 0x0000000004007986 */ /* 0x000fe8000c101904 */
[----:B------:R-:W-:Y:S01]  /*00e0*/  STG.E desc[UR4][R6.64], R9 ;  /* 0x0000000906007986 */ /* 0x000fe2000c101904 */
[----:B------:R-:W-:Y:S05]  /*00f0*/  EXIT ;  /* 0x000000000000794d */ /* 0x000fea0003800000 */
.L_x_0:
[----:B------:R-:W-:-:S00]  /*0100*/  BRA `(.L_x_0) ;  /* 0xfffffffc00fc7947 */ /* 0x000fc0000383ffff */
[----:B------:R-:W-:-:S00]  /*0110*/  NOP ;  /* 0x0000000000007918 */ /* 0x000fc00000000000 */
        /* <DEDUP_REMOVED lines=14> */
.L_x_1:


//--------------------- .nv.shared.reserved.0     --------------------------
	.section	.nv.shared.reserved.0,"aw",@nobits
	.weak		__nv_reservedSMEM_offset_0_alias
	.size		__nv_reservedSMEM_offset_0_alias, 0, 64
	.other		__nv_reservedSMEM_offset_0_alias,@"STO_CUDA_RESERVED_SHARED STV_DEFAULT"
__nv_reservedSMEM_offset_0_alias:
	.zero		0
	.zero		64


//--------------------- .nv.constant0._Z6kernelPiS_S_ --------------------------
	.section	.nv.constant0._Z6kernelPiS_S_,"a",@progbits
	.sectionflags	@""
	.align	4
.nv.constant0._Z6kernelPiS_S_:
	.zero		920


//--------------------- SYMBOLS --------------------------

	.type		.nv.reservedSmem.offset0,@object
	.size		.nv.reservedSmem.offset0,0x4
